//
// Generated by NVIDIA NVVM Compiler
//
// Compiler Build ID: CL-36424714
// Cuda compilation tools, release 13.0, V13.0.88
// Based on NVVM 20.0.0
//

.version 9.0
.target sm_100
.address_size 64

	// .globl	_Z16histogram_kernelPjS_

.visible .entry _Z16histogram_kernelPjS_(
	.param .u64 .ptr .align 1 _Z16histogram_kernelPjS__param_0,
	.param .u64 .ptr .align 1 _Z16histogram_kernelPjS__param_1
)
{
	.reg .pred 	%p<2>;
	.reg .b32 	%r<7>;
	.reg .b64 	%rd<9>;

	ld.param.u64 	%rd1, [_Z16histogram_kernelPjS__param_0];
	ld.param.u64 	%rd2, [_Z16histogram_kernelPjS__param_1];
	mov.u32 	%r2, %ctaid.x;
	mov.u32 	%r3, %ntid.x;
	mov.u32 	%r4, %tid.x;
	mad.lo.s32 	%r1, %r2, %r3, %r4;
	setp.gt.s32 	%p1, %r1, 1023;
	@%p1 bra 	$L__BB0_2;
	cvta.to.global.u64 	%rd3, %rd1;
	cvta.to.global.u64 	%rd4, %rd2;
	mul.wide.s32 	%rd5, %r1, 4;
	add.s64 	%rd6, %rd3, %rd5;
	ld.global.u32 	%r5, [%rd6];
	mul.wide.u32 	%rd7, %r5, 4;
	add.s64 	%rd8, %rd4, %rd7;
	atom.global.add.u32 	%r6, [%rd8], 1;
$L__BB0_2:
	ret;

}


// ===== COMPILED SASS (sm_100) =====

	.target	sm_100

	.elftype	@"ET_EXEC"


//--------------------- .note.nv.tkinfo           --------------------------
	.section	.note.nv.tkinfo,"",@"SHT_NOTE"
	.sectionflags	@"SHF_NOTE_NV_TKINFO"
	.tkinfo
        /*0018*/ 	.word	0x00000002
        /*0030*/ 	.string	""
        /*0030*/ 	.string	"ptxas"
        /*0030*/ 	.string	"Cuda compilation tools, release 13.0, V13.0.88"
        /*0030*/ 	.string	"Build cuda_13.0.r13.0/compiler.36424714_0"
        /*0030*/ 	.string	"-arch sm_100 -m 64 "



//--------------------- .note.nv.cuinfo           --------------------------
	.section	.note.nv.cuinfo,"",@"SHT_NOTE"
	.sectionflags	@"SHF_NOTE_NV_CUINFO"
        /*0018*/ 	.short	0x0002
        /*001a*/ 	.short	0x0064
        /*001c*/ 	.short	0x0082
	.zero		2


//--------------------- .nv.info                  --------------------------
	.section	.nv.info,"",@"SHT_CUDA_INFO"
	.align	4


	//----- nvinfo : EIATTR_REGCOUNT
	.align		4
        /*0000*/ 	.byte	0x04, 0x2f
        /*0002*/ 	.short	(.L_1 - .L_0)
	.align		4
.L_0:
        /*0004*/ 	.word	index@(_Z16histogram_kernelPjS_)
        /*0008*/ 	.word	0x0000000a


	//----- nvinfo : EIATTR_FRAME_SIZE
	.align		4
.L_1:
        /*000c*/ 	.byte	0x04, 0x11
        /*000e*/ 	.short	(.L_3 - .L_2)
	.align		4
.L_2:
        /*0010*/ 	.word	index@(_Z16histogram_kernelPjS_)
        /*0014*/ 	.word	0x00000000


	//----- nvinfo : EIATTR_MIN_STACK_SIZE
	.align		4
.L_3:
        /*0018*/ 	.byte	0x04, 0x12
        /*001a*/ 	.short	(.L_5 - .L_4)
	.align		4
.L_4:
        /*001c*/ 	.word	index@(_Z16histogram_kernelPjS_)
        /*0020*/ 	.word	0x00000000
.L_5:


//--------------------- .nv.compat                --------------------------
	.section	.nv.compat,"",@"SHT_CUDA_COMPAT_INFO"
	.align	4
        /*0000*/ 	.byte	0x02, 0x09, 0x00, 0x00, 0x02, 0x02, 0x01, 0x00, 0x02, 0x05, 0x05, 0x00, 0x03, 0x07, 0x01, 0x01
        /*0010*/ 	.byte	0x02, 0x03, 0x00, 0x00, 0x02, 0x06, 0x01, 0x00, 0x04, 0x0b, 0x08, 0x00, 0x09, 0x00, 0x00, 0x00
        /*0020*/ 	.byte	0x00, 0x00, 0x00, 0x00


//--------------------- .nv.info._Z16histogram_kernelPjS_ --------------------------
	.section	.nv.info._Z16histogram_kernelPjS_,"",@"SHT_CUDA_INFO"
	.sectionflags	@""
	.align	4


	//----- nvinfo : EIATTR_CUDA_API_VERSION
	.align		4
        /*0000*/ 	.byte	0x04, 0x37
        /*0002*/ 	.short	(.L_7 - .L_6)
.L_6:
        /*0004*/ 	.word	0x00000082


	//----- nvinfo : EIATTR_KPARAM_INFO
	.align		4
.L_7:
        /*0008*/ 	.byte	0x04, 0x17
        /*000a*/ 	.short	(.L_9 - .L_8)
.L_8:
        /*000c*/ 	.word	0x00000000
        /*0010*/ 	.short	0x0001
        /*0012*/ 	.short	0x0008
        /*0014*/ 	.byte	0x00, 0xf5, 0x21, 0x00


	//----- nvinfo : EIATTR_KPARAM_INFO
	.align		4
.L_9:
        /*0018*/ 	.byte	0x04, 0x17
        /*001a*/ 	.short	(.L_11 - .L_10)
.L_10:
        /*001c*/ 	.word	0x00000000
        /*0020*/ 	.short	0x0000
        /*0022*/ 	.short	0x0000
        /*0024*/ 	.byte	0x00, 0xf5, 0x21, 0x00


	//----- nvinfo : EIATTR_SPARSE_MMA_MASK
	.align		4
.L_11:
        /*0028*/ 	.byte	0x03, 0x50
        /*002a*/ 	.short	0x0000


	//----- nvinfo : EIATTR_MAXREG_COUNT
	.align		4
        /*002c*/ 	.byte	0x03, 0x1b
        /*002e*/ 	.short	0x00ff


	//----- nvinfo : EIATTR_MERCURY_ISA_VERSION
	.align		4
        /*0030*/ 	.byte	0x03, 0x5f
        /*0032*/ 	.short	0x0101


	//----- nvinfo : EIATTR_VRC_CTA_INIT_COUNT
	.align		4
        /*0034*/ 	.byte	0x02, 0x4a
	.zero		1
	.zero		1


	//----- nvinfo : EIATTR_EXIT_INSTR_OFFSETS
	.align		4
        /*0038*/ 	.byte	0x04, 0x1c
        /*003a*/ 	.short	(.L_13 - .L_12)


	//   ....[0]....
.L_12:
        /*003c*/ 	.word	0x00000060


	//   ....[1]....
        /*0040*/ 	.word	0x000000f0


	//----- nvinfo : EIATTR_CBANK_PARAM_SIZE
	.align		4
.L_13:
        /*0044*/ 	.byte	0x03, 0x19
        /*0046*/ 	.short	0x0010


	//----- nvinfo : EIATTR_PARAM_CBANK
	.align		4
        /*0048*/ 	.byte	0x04, 0x0a
        /*004a*/ 	.short	(.L_15 - .L_14)
	.align		4
.L_14:
        /*004c*/ 	.word	index@(.nv.constant0._Z16histogram_kernelPjS_)
        /*0050*/ 	.short	0x0380
        /*0052*/ 	.short	0x0010


	//----- nvinfo : EIATTR_SW_WAR
	.align		4
.L_15:
        /*0054*/ 	.byte	0x04, 0x36
        /*0056*/ 	.short	(.L_17 - .L_16)
.L_16:
        /*0058*/ 	.word	0x00000008
.L_17:


//--------------------- .nv.callgraph             --------------------------
	.section	.nv.callgraph,"",@"SHT_CUDA_CALLGRAPH"
	.align	4
	.sectionentsize	8
	.align		4
        /*0000*/ 	.word	0x00000000
	.align		4
        /*0004*/ 	.word	0xffffffff
	.align		4
        /*0008*/ 	.word	0x00000000
	.align		4
        /*000c*/ 	.word	0xfffffffe
	.align		4
        /*0010*/ 	.word	0x00000000
	.align		4
        /*0014*/ 	.word	0xfffffffd
	.align		4
        /*0018*/ 	.word	0x00000000
	.align		4
        /*001c*/ 	.word	0xfffffffc


//--------------------- .text._Z16histogram_kernelPjS_ --------------------------
	.section	.text._Z16histogram_kernelPjS_,"ax",@progbits
	.align	128
        .global         _Z16histogram_kernelPjS_
        .type           _Z16histogram_kernelPjS_,@function
        .size           _Z16histogram_kernelPjS_,(.L_x_1 - _Z16histogram_kernelPjS_)
        .other          _Z16histogram_kernelPjS_,@"STO_CUDA_ENTRY STV_DEFAULT"
_Z16histogram_kernelPjS_:
.text._Z16histogram_kernelPjS_:
[----:B------:R-:W-:Y:S01]  /*0000*/  LDC R1, c[0x0][0x37c] ;  /* 0x0000df00ff017b82 */ /* 0x000fe20000000800 */
[----:B------:R-:W0:Y:S07]  /*0010*/  S2R R0, SR_TID.X ;  /* 0x0000000000007919 */ /* 0x000e2e0000002100 */
[----:B------:R-:W0:Y:S08]  /*0020*/  S2UR UR4, SR_CTAID.X ;  /* 0x00000000000479c3 */ /* 0x000e300000002500 */
[----:B------:R-:W0:Y:S02]  /*0030*/  LDC R5, c[0x0][0x360] ;  /* 0x0000d800ff057b82 */ /* 0x000e240000000800 */
[----:B0-----:R-:W-:-:S05]  /*0040*/  IMAD R5, R5, UR4, R0 ;  /* 0x0000000405057c24 */ /* 0x001fca000f8e0200 */
[----:B------:R-:W-:-:S13]  /*0050*/  ISETP.GT.AND P0, PT, R5, 0x3ff, PT ;  /* 0x000003ff0500780c */ /* 0x000fda0003f04270 */
[----:B------:R-:W-:Y:S05]  /*0060*/  @P0 EXIT ;  /* 0x000000000000094d */ /* 0x000fea0003800000 */
[----:B------:R-:W0:Y:S01]  /*0070*/  LDC.64 R2, c[0x0][0x380] ;  /* 0x0000e000ff027b82 */ /* 0x000e220000000a00 */
[----:B------:R-:W1:Y:S01]  /*0080*/  LDCU.64 UR4, c[0x0][0x358] ;  /* 0x00006b00ff0477ac */ /* 0x000e620008000a00 */
[----:B0-----:R-:W-:-:S06]  /*0090*/  IMAD.WIDE R2, R5, 0x4, R2 ;  /* 0x0000000405027825 */ /* 0x001fcc00078e0202 */
[----:B------:R-:W0:Y:S01]  /*00a0*/  LDC.64 R4, c[0x0][0x388] ;  /* 0x0000e200ff047b82 */ /* 0x000e220000000a00 */
[----:B-1----:R-:W0:Y:S01]  /*00b0*/  LDG.E R3, desc[UR4][R2.64] ;  /* 0x0000000402037981 */ /* 0x002e22000c1e1900 */
[----:B------:R-:W-:Y:S02]  /*00c0*/  HFMA2 R7, -RZ, RZ, 0, 5.9604644775390625e-08 ;  /* 0x00000001ff077431 */ /* 0x000fe400000001ff */
[----:B0-----:R-:W-:-:S05]  /*00d0*/  IMAD.WIDE.U32 R4, R3, 0x4, R4 ;  /* 0x0000000403047825 */ /* 0x001fca00078e0004 */
[----:B------:R-:W-:Y:S01]  /*00e0*/  REDG.E.ADD.STRONG.GPU desc[UR4][R4.64], R7 ;  /* 0x000000070400798e */ /* 0x000fe2000c12e104 */
[----:B------:R-:W-:Y:S05]  /*00f0*/  EXIT ;  /* 0x000000000000794d */ /* 0x000fea0003800000 */
.L_x_0:
[----:B------:R-:W-:-:S00]  /*0100*/  BRA `(.L_x_0) ;  /* 0xfffffffc00fc7947 */ /* 0x000fc0000383ffff */
[----:B------:R-:W-:-:S00]  /*0110*/  NOP ;  /* 0x0000000000007918 */ /* 0x000fc00000000000 */
        /* <DEDUP_REMOVED lines=14> */
.L_x_1:


//--------------------- .nv.shared.reserved.0     --------------------------
	.section	.nv.shared.reserved.0,"aw",@nobits
	.weak		__nv_reservedSMEM_offset_0_alias
	.size		__nv_reservedSMEM_offset_0_alias, 0, 64
	.other		__nv_reservedSMEM_offset_0_alias,@"STO_CUDA_RESERVED_SHARED STV_DEFAULT"
__nv_reservedSMEM_offset_0_alias:
	.zero		0
	.zero		64


//--------------------- .nv.constant0._Z16histogram_kernelPjS_ --------------------------
	.section	.nv.constant0._Z16histogram_kernelPjS_,"a",@progbits
	.sectionflags	@""
	.align	4
.nv.constant0._Z16histogram_kernelPjS_:
	.zero		912


//--------------------- SYMBOLS --------------------------

	.type		.nv.reservedSmem.offset0,@object
	.size		.nv.reservedSmem.offset0,0x4
